//
// Generated by NVIDIA NVVM Compiler
//
// Compiler Build ID: CL-36424714
// Cuda compilation tools, release 13.0, V13.0.88
// Based on NVVM 20.0.0
//

.version 9.0
.target sm_100
.address_size 64

	// .globl	vectorSubtract

.visible .entry vectorSubtract(
	.param .u64 .ptr .align 1 vectorSubtract_param_0,
	.param .u64 .ptr .align 1 vectorSubtract_param_1,
	.param .u64 .ptr .align 1 vectorSubtract_param_2,
	.param .u32 vectorSubtract_param_3
)
{
	.reg .b32 	%r<2>;
	.reg .b32 	%f<4>;
	.reg .b64 	%rd<11>;

	ld.param.u64 	%rd1, [vectorSubtract_param_0];
	ld.param.u64 	%rd2, [vectorSubtract_param_1];
	ld.param.u64 	%rd3, [vectorSubtract_param_2];
	cvta.to.global.u64 	%rd4, %rd1;
	cvta.to.global.u64 	%rd5, %rd3;
	cvta.to.global.u64 	%rd6, %rd2;
	mov.u32 	%r1, %tid.x;
	mul.wide.u32 	%rd7, %r1, 4;
	add.s64 	%rd8, %rd6, %rd7;
	ld.global.f32 	%f1, [%rd8];
	add.s64 	%rd9, %rd5, %rd7;
	ld.global.f32 	%f2, [%rd9];
	sub.f32 	%f3, %f1, %f2;
	add.s64 	%rd10, %rd4, %rd7;
	st.global.f32 	[%rd10], %f3;
	ret;

}


// ===== COMPILED SASS (sm_100) =====

	.target	sm_100

	.elftype	@"ET_EXEC"


//--------------------- .note.nv.tkinfo           --------------------------
	.section	.note.nv.tkinfo,"",@"SHT_NOTE"
	.sectionflags	@"SHF_NOTE_NV_TKINFO"
	.tkinfo
        /*0018*/ 	.word	0x00000002
        /*0030*/ 	.string	""
        /*0030*/ 	.string	"ptxas"
        /*0030*/ 	.string	"Cuda compilation tools, release 13.0, V13.0.88"
        /*0030*/ 	.string	"Build cuda_13.0.r13.0/compiler.36424714_0"
        /*0030*/ 	.string	"-arch sm_100 -m 64 "



//--------------------- .note.nv.cuinfo           --------------------------
	.section	.note.nv.cuinfo,"",@"SHT_NOTE"
	.sectionflags	@"SHF_NOTE_NV_CUINFO"
        /*0018*/ 	.short	0x0002
        /*001a*/ 	.short	0x0064
        /*001c*/ 	.short	0x0082
	.zero		2


//--------------------- .nv.info                  --------------------------
	.section	.nv.info,"",@"SHT_CUDA_INFO"
	.align	4


	//----- nvinfo : EIATTR_REGCOUNT
	.align		4
        /*0000*/ 	.byte	0x04, 0x2f
        /*0002*/ 	.short	(.L_1 - .L_0)
	.align		4
.L_0:
        /*0004*/ 	.word	index@(vectorSubtract)
        /*0008*/ 	.word	0x0000000c


	//----- nvinfo : EIATTR_FRAME_SIZE
	.align		4
.L_1:
        /*000c*/ 	.byte	0x04, 0x11
        /*000e*/ 	.short	(.L_3 - .L_2)
	.align		4
.L_2:
        /*0010*/ 	.word	index@(vectorSubtract)
        /*0014*/ 	.word	0x00000000


	//----- nvinfo : EIATTR_MIN_STACK_SIZE
	.align		4
.L_3:
        /*0018*/ 	.byte	0x04, 0x12
        /*001a*/ 	.short	(.L_5 - .L_4)
	.align		4
.L_4:
        /*001c*/ 	.word	index@(vectorSubtract)
        /*0020*/ 	.word	0x00000000
.L_5:


//--------------------- .nv.compat                --------------------------
	.section	.nv.compat,"",@"SHT_CUDA_COMPAT_INFO"
	.align	4
        /*0000*/ 	.byte	0x02, 0x09, 0x00, 0x00, 0x02, 0x02, 0x01, 0x00, 0x02, 0x05, 0x05, 0x00, 0x03, 0x07, 0x01, 0x01
        /*0010*/ 	.byte	0x02, 0x03, 0x00, 0x00, 0x02, 0x06, 0x01, 0x00, 0x04, 0x0b, 0x08, 0x00, 0x09, 0x00, 0x00, 0x00
        /*0020*/ 	.byte	0x00, 0x00, 0x00, 0x00


//--------------------- .nv.info.vectorSubtract   --------------------------
	.section	.nv.info.vectorSubtract,"",@"SHT_CUDA_INFO"
	.sectionflags	@""
	.align	4


	//----- nvinfo : EIATTR_CUDA_API_VERSION
	.align		4
        /*0000*/ 	.byte	0x04, 0x37
        /*0002*/ 	.short	(.L_7 - .L_6)
.L_6:
        /*0004*/ 	.word	0x00000082


	//----- nvinfo : EIATTR_KPARAM_INFO
	.align		4
.L_7:
        /*0008*/ 	.byte	0x04, 0x17
        /*000a*/ 	.short	(.L_9 - .L_8)
.L_8:
        /*000c*/ 	.word	0x00000000
        /*0010*/ 	.short	0x0003
        /*0012*/ 	.short	0x0018
        /*0014*/ 	.byte	0x00, 0xf0, 0x11, 0x00


	//----- nvinfo : EIATTR_KPARAM_INFO
	.align		4
.L_9:
        /*0018*/ 	.byte	0x04, 0x17
        /*001a*/ 	.short	(.L_11 - .L_10)
.L_10:
        /*001c*/ 	.word	0x00000000
        /*0020*/ 	.short	0x0002
        /*0022*/ 	.short	0x0010
        /*0024*/ 	.byte	0x00, 0xf5, 0x21, 0x00


	//----- nvinfo : EIATTR_KPARAM_INFO
	.align		4
.L_11:
        /*0028*/ 	.byte	0x04, 0x17
        /*002a*/ 	.short	(.L_13 - .L_12)
.L_12:
        /*002c*/ 	.word	0x00000000
        /*0030*/ 	.short	0x0001
        /*0032*/ 	.short	0x0008
        /*0034*/ 	.byte	0x00, 0xf5, 0x21, 0x00


	//----- nvinfo : EIATTR_KPARAM_INFO
	.align		4
.L_13:
        /*0038*/ 	.byte	0x04, 0x17
        /*003a*/ 	.short	(.L_15 - .L_14)
.L_14:
        /*003c*/ 	.word	0x00000000
        /*0040*/ 	.short	0x0000
        /*0042*/ 	.short	0x0000
        /*0044*/ 	.byte	0x00, 0xf5, 0x21, 0x00


	//----- nvinfo : EIATTR_SPARSE_MMA_MASK
	.align		4
.L_15:
        /*0048*/ 	.byte	0x03, 0x50
        /*004a*/ 	.short	0x0000


	//----- nvinfo : EIATTR_MAXREG_COUNT
	.align		4
        /*004c*/ 	.byte	0x03, 0x1b
        /*004e*/ 	.short	0x00ff


	//----- nvinfo : EIATTR_MERCURY_ISA_VERSION
	.align		4
        /*0050*/ 	.byte	0x03, 0x5f
        /*0052*/ 	.short	0x0101


	//----- nvinfo : EIATTR_VRC_CTA_INIT_COUNT
	.align		4
        /*0054*/ 	.byte	0x02, 0x4a
	.zero		1
	.zero		1


	//----- nvinfo : EIATTR_EXIT_INSTR_OFFSETS
	.align		4
        /*0058*/ 	.byte	0x04, 0x1c
        /*005a*/ 	.short	(.L_17 - .L_16)


	//   ....[0]....
.L_16:
        /*005c*/ 	.word	0x000000d0


	//----- nvinfo : EIATTR_CBANK_PARAM_SIZE
	.align		4
.L_17:
        /*0060*/ 	.byte	0x03, 0x19
        /*0062*/ 	.short	0x001c


	//----- nvinfo : EIATTR_PARAM_CBANK
	.align		4
        /*0064*/ 	.byte	0x04, 0x0a
        /*0066*/ 	.short	(.L_19 - .L_18)
	.align		4
.L_18:
        /*0068*/ 	.word	index@(.nv.constant0.vectorSubtract)
        /*006c*/ 	.short	0x0380
        /*006e*/ 	.short	0x001c


	//----- nvinfo : EIATTR_SW_WAR
	.align		4
.L_19:
        /*0070*/ 	.byte	0x04, 0x36
        /*0072*/ 	.short	(.L_21 - .L_20)
.L_20:
        /*0074*/ 	.word	0x00000008
.L_21:


//--------------------- .nv.callgraph             --------------------------
	.section	.nv.callgraph,"",@"SHT_CUDA_CALLGRAPH"
	.align	4
	.sectionentsize	8
	.align		4
        /*0000*/ 	.word	0x00000000
	.align		4
        /*0004*/ 	.word	0xffffffff
	.align		4
        /*0008*/ 	.word	0x00000000
	.align		4
        /*000c*/ 	.word	0xfffffffe
	.align		4
        /*0010*/ 	.word	0x00000000
	.align		4
        /*0014*/ 	.word	0xfffffffd
	.align		4
        /*0018*/ 	.word	0x00000000
	.align		4
        /*001c*/ 	.word	0xfffffffc


//--------------------- .text.vectorSubtract      --------------------------
	.section	.text.vectorSubtract,"ax",@progbits
	.align	128
        .global         vectorSubtract
        .type           vectorSubtract,@function
        .size           vectorSubtract,(.L_x_1 - vectorSubtract)
        .other          vectorSubtract,@"STO_CUDA_ENTRY STV_DEFAULT"
vectorSubtract:
.text.vectorSubtract:
[----:B------:R-:W-:Y:S01]  /*0000*/  LDC R1, c[0x0][0x37c] ;  /* 0x0000df00ff017b82 */ /* 0x000fe20000000800 */
[----:B------:R-:W0:Y:S07]  /*0010*/  S2R R9, SR_TID.X ;  /* 0x0000000000097919 */ /* 0x000e2e0000002100 */
[----:B------:R-:W0:Y:S01]  /*0020*/  LDC.64 R2, c[0x0][0x388] ;  /* 0x0000e200ff027b82 */ /* 0x000e220000000a00 */
[----:B------:R-:W1:Y:S07]  /*0030*/  LDCU.64 UR4, c[0x0][0x358] ;  /* 0x00006b00ff0477ac */ /* 0x000e6e0008000a00 */
[----:B------:R-:W2:Y:S08]  /*0040*/  LDC.64 R4, c[0x0][0x390] ;  /* 0x0000e400ff047b82 */ /* 0x000eb00000000a00 */
[----:B------:R-:W3:Y:S01]  /*0050*/  LDC.64 R6, c[0x0][0x380] ;  /* 0x0000e000ff067b82 */ /* 0x000ee20000000a00 */
[----:B0-----:R-:W-:-:S04]  /*0060*/  IMAD.WIDE.U32 R2, R9, 0x4, R2 ;  /* 0x0000000409027825 */ /* 0x001fc800078e0002 */
[C---:B--2---:R-:W-:Y:S02]  /*0070*/  IMAD.WIDE.U32 R4, R9.reuse, 0x4, R4 ;  /* 0x0000000409047825 */ /* 0x044fe400078e0004 */
[----:B-1----:R-:W2:Y:S04]  /*0080*/  LDG.E R2, desc[UR4][R2.64] ;  /* 0x0000000402027981 */ /* 0x002ea8000c1e1900 */
[----:B------:R-:W2:Y:S01]  /*0090*/  LDG.E R5, desc[UR4][R4.64] ;  /* 0x0000000404057981 */ /* 0x000ea2000c1e1900 */
[----:B---3--:R-:W-:-:S04]  /*00a0*/  IMAD.WIDE.U32 R6, R9, 0x4, R6 ;  /* 0x0000000409067825 */ /* 0x008fc800078e0006 */
[----:B--2---:R-:W-:-:S05]  /*00b0*/  FADD R9, R2, -R5 ;  /* 0x8000000502097221 */ /* 0x004fca0000000000 */
[----:B------:R-:W-:Y:S01]  /*00c0*/  STG.E desc[UR4][R6.64], R9 ;  /* 0x0000000906007986 */ /* 0x000fe2000c101904 */
[----:B------:R-:W-:Y:S05]  /*00d0*/  EXIT ;  /* 0x000000000000794d */ /* 0x000fea0003800000 */
.L_x_0:
[----:B------:R-:W-:-:S00]  /*00e0*/  BRA `(.L_x_0) ;  /* 0xfffffffc00fc7947 */ /* 0x000fc0000383ffff */
[----:B------:R-:W-:-:S00]  /*00f0*/  NOP ;  /* 0x0000000000007918 */ /* 0x000fc00000000000 */
        /* <DEDUP_REMOVED lines=8> */
.L_x_1:


//--------------------- .nv.shared.reserved.0     --------------------------
	.section	.nv.shared.reserved.0,"aw",@nobits
	.weak		__nv_reservedSMEM_offset_0_alias
	.size		__nv_reservedSMEM_offset_0_alias, 0, 64
	.other		__nv_reservedSMEM_offset_0_alias,@"STO_CUDA_RESERVED_SHARED STV_DEFAULT"
__nv_reservedSMEM_offset_0_alias:
	.zero		0
	.zero		64


//--------------------- .nv.constant0.vectorSubtract --------------------------
	.section	.nv.constant0.vectorSubtract,"a",@progbits
	.sectionflags	@""
	.align	4
.nv.constant0.vectorSubtract:
	.zero		924


//--------------------- SYMBOLS --------------------------

	.type		.nv.reservedSmem.offset0,@object
	.size		.nv.reservedSmem.offset0,0x4
